//
// Generated by NVIDIA NVVM Compiler
//
// Compiler Build ID: CL-36424714
// Cuda compilation tools, release 13.0, V13.0.88
// Based on NVVM 20.0.0
//

.version 9.0
.target sm_100
.address_size 64

	// .globl	_Z22adjacentDifferencesGPUPiS_i
// _ZZ28adjacentDifferencesSharedGPUPiS_iE6s_data has been demoted
// _ZZ36adjacentDifferencesSharedWithHaloGPUPiS_iE6s_data has been demoted
.extern .shared .align 16 .b8 s_data[];

.visible .entry _Z22adjacentDifferencesGPUPiS_i(
	.param .u64 .ptr .align 1 _Z22adjacentDifferencesGPUPiS_i_param_0,
	.param .u64 .ptr .align 1 _Z22adjacentDifferencesGPUPiS_i_param_1,
	.param .u32 _Z22adjacentDifferencesGPUPiS_i_param_2
)
{
	.reg .pred 	%p<4>;
	.reg .b32 	%r<9>;
	.reg .b64 	%rd<8>;

	ld.param.u64 	%rd1, [_Z22adjacentDifferencesGPUPiS_i_param_0];
	ld.param.u64 	%rd2, [_Z22adjacentDifferencesGPUPiS_i_param_1];
	ld.param.u32 	%r2, [_Z22adjacentDifferencesGPUPiS_i_param_2];
	mov.u32 	%r3, %tid.x;
	mov.u32 	%r4, %ctaid.x;
	mov.u32 	%r5, %ntid.x;
	mad.lo.s32 	%r1, %r4, %r5, %r3;
	setp.ge.s32 	%p1, %r1, %r2;
	setp.eq.s32 	%p2, %r1, 0;
	or.pred  	%p3, %p2, %p1;
	@%p3 bra 	$L__BB0_2;
	cvta.to.global.u64 	%rd3, %rd1;
	cvta.to.global.u64 	%rd4, %rd2;
	mul.wide.s32 	%rd5, %r1, 4;
	add.s64 	%rd6, %rd3, %rd5;
	ld.global.u32 	%r6, [%rd6];
	ld.global.u32 	%r7, [%rd6+-4];
	sub.s32 	%r8, %r6, %r7;
	add.s64 	%rd7, %rd4, %rd5;
	st.global.u32 	[%rd7], %r8;
$L__BB0_2:
	ret;

}
	// .globl	_Z28adjacentDifferencesSharedGPUPiS_i
.visible .entry _Z28adjacentDifferencesSharedGPUPiS_i(
	.param .u64 .ptr .align 1 _Z28adjacentDifferencesSharedGPUPiS_i_param_0,
	.param .u64 .ptr .align 1 _Z28adjacentDifferencesSharedGPUPiS_i_param_1,
	.param .u32 _Z28adjacentDifferencesSharedGPUPiS_i_param_2
)
{
	.reg .pred 	%p<3>;
	.reg .b32 	%r<16>;
	.reg .b64 	%rd<13>;
	// demoted variable
	.shared .align 4 .b8 _ZZ28adjacentDifferencesSharedGPUPiS_iE6s_data[512];
	ld.param.u64 	%rd3, [_Z28adjacentDifferencesSharedGPUPiS_i_param_0];
	ld.param.u64 	%rd4, [_Z28adjacentDifferencesSharedGPUPiS_i_param_1];
	cvta.to.global.u64 	%rd1, %rd4;
	cvta.to.global.u64 	%rd2, %rd3;
	mov.u32 	%r3, %tid.x;
	mov.u32 	%r4, %ntid.x;
	mov.u32 	%r5, %ctaid.x;
	mad.lo.s32 	%r1, %r4, %r5, %r3;
	mul.wide.s32 	%rd5, %r1, 4;
	add.s64 	%rd6, %rd2, %rd5;
	ld.global.u32 	%r6, [%rd6];
	shl.b32 	%r7, %r3, 2;
	mov.u32 	%r8, _ZZ28adjacentDifferencesSharedGPUPiS_iE6s_data;
	add.s32 	%r2, %r8, %r7;
	st.shared.u32 	[%r2], %r6;
	bar.sync 	0;
	setp.eq.s32 	%p1, %r3, 0;
	@%p1 bra 	$L__BB1_2;
	ld.shared.u32 	%r9, [%r2];
	ld.shared.u32 	%r10, [%r2+-4];
	sub.s32 	%r11, %r9, %r10;
	add.s64 	%rd8, %rd1, %rd5;
	st.global.u32 	[%rd8], %r11;
	bra.uni 	$L__BB1_4;
$L__BB1_2:
	setp.lt.s32 	%p2, %r1, 1;
	@%p2 bra 	$L__BB1_4;
	ld.shared.u32 	%r12, [_ZZ28adjacentDifferencesSharedGPUPiS_iE6s_data];
	add.s32 	%r13, %r1, -1;
	mul.wide.u32 	%rd9, %r13, 4;
	add.s64 	%rd10, %rd2, %rd9;
	ld.global.u32 	%r14, [%rd10];
	sub.s32 	%r15, %r12, %r14;
	mul.wide.u32 	%rd11, %r1, 4;
	add.s64 	%rd12, %rd1, %rd11;
	st.global.u32 	[%rd12], %r15;
$L__BB1_4:
	ret;

}
	// .globl	_Z36adjacentDifferencesSharedWithHaloGPUPiS_i
.visible .entry _Z36adjacentDifferencesSharedWithHaloGPUPiS_i(
	.param .u64 .ptr .align 1 _Z36adjacentDifferencesSharedWithHaloGPUPiS_i_param_0,
	.param .u64 .ptr .align 1 _Z36adjacentDifferencesSharedWithHaloGPUPiS_i_param_1,
	.param .u32 _Z36adjacentDifferencesSharedWithHaloGPUPiS_i_param_2
)
{
	.reg .pred 	%p<6>;
	.reg .b32 	%r<18>;
	.reg .b64 	%rd<11>;
	// demoted variable
	.shared .align 4 .b8 _ZZ36adjacentDifferencesSharedWithHaloGPUPiS_iE6s_data[516];
	ld.param.u64 	%rd3, [_Z36adjacentDifferencesSharedWithHaloGPUPiS_i_param_0];
	ld.param.u64 	%rd2, [_Z36adjacentDifferencesSharedWithHaloGPUPiS_i_param_1];
	ld.param.u32 	%r5, [_Z36adjacentDifferencesSharedWithHaloGPUPiS_i_param_2];
	cvta.to.global.u64 	%rd1, %rd3;
	mov.u32 	%r6, %tid.x;
	mov.u32 	%r7, %ntid.x;
	mov.u32 	%r8, %ctaid.x;
	mad.lo.s32 	%r1, %r7, %r8, %r6;
	mul.wide.s32 	%rd4, %r1, 4;
	add.s64 	%rd5, %rd1, %rd4;
	ld.global.u32 	%r9, [%rd5];
	shl.b32 	%r10, %r6, 2;
	mov.u32 	%r11, _ZZ36adjacentDifferencesSharedWithHaloGPUPiS_iE6s_data;
	add.s32 	%r2, %r11, %r10;
	st.shared.u32 	[%r2+4], %r9;
	setp.ne.s32 	%p1, %r6, 0;
	@%p1 bra 	$L__BB2_4;
	setp.lt.s32 	%p2, %r1, 1;
	setp.gt.s32 	%p3, %r1, %r5;
	mov.b32 	%r17, 0;
	or.pred  	%p4, %p2, %p3;
	@%p4 bra 	$L__BB2_3;
	add.s32 	%r13, %r1, -1;
	mul.wide.u32 	%rd6, %r13, 4;
	add.s64 	%rd7, %rd1, %rd6;
	ld.global.u32 	%r17, [%rd7];
$L__BB2_3:
	st.shared.u32 	[_ZZ36adjacentDifferencesSharedWithHaloGPUPiS_iE6s_data], %r17;
$L__BB2_4:
	bar.sync 	0;
	setp.lt.s32 	%p5, %r1, 1;
	@%p5 bra 	$L__BB2_6;
	ld.shared.u32 	%r14, [%r2+4];
	ld.shared.u32 	%r15, [%r2];
	sub.s32 	%r16, %r14, %r15;
	cvta.to.global.u64 	%rd8, %rd2;
	mul.wide.u32 	%rd9, %r1, 4;
	add.s64 	%rd10, %rd8, %rd9;
	st.global.u32 	[%rd10], %r16;
$L__BB2_6:
	ret;

}
	// .globl	_Z36adjacentDifferencesExternalSharedGPUPiS_i
.visible .entry _Z36adjacentDifferencesExternalSharedGPUPiS_i(
	.param .u64 .ptr .align 1 _Z36adjacentDifferencesExternalSharedGPUPiS_i_param_0,
	.param .u64 .ptr .align 1 _Z36adjacentDifferencesExternalSharedGPUPiS_i_param_1,
	.param .u32 _Z36adjacentDifferencesExternalSharedGPUPiS_i_param_2
)
{
	.reg .pred 	%p<3>;
	.reg .b32 	%r<16>;
	.reg .b64 	%rd<13>;

	ld.param.u64 	%rd3, [_Z36adjacentDifferencesExternalSharedGPUPiS_i_param_0];
	ld.param.u64 	%rd4, [_Z36adjacentDifferencesExternalSharedGPUPiS_i_param_1];
	cvta.to.global.u64 	%rd1, %rd4;
	cvta.to.global.u64 	%rd2, %rd3;
	mov.u32 	%r3, %tid.x;
	mov.u32 	%r4, %ntid.x;
	mov.u32 	%r5, %ctaid.x;
	mad.lo.s32 	%r1, %r4, %r5, %r3;
	mul.wide.s32 	%rd5, %r1, 4;
	add.s64 	%rd6, %rd2, %rd5;
	ld.global.u32 	%r6, [%rd6];
	shl.b32 	%r7, %r3, 2;
	mov.u32 	%r8, s_data;
	add.s32 	%r2, %r8, %r7;
	st.shared.u32 	[%r2], %r6;
	bar.sync 	0;
	setp.eq.s32 	%p1, %r3, 0;
	@%p1 bra 	$L__BB3_2;
	ld.shared.u32 	%r9, [%r2];
	ld.shared.u32 	%r10, [%r2+-4];
	sub.s32 	%r11, %r9, %r10;
	add.s64 	%rd8, %rd1, %rd5;
	st.global.u32 	[%rd8], %r11;
	bra.uni 	$L__BB3_4;
$L__BB3_2:
	setp.lt.s32 	%p2, %r1, 1;
	@%p2 bra 	$L__BB3_4;
	ld.shared.u32 	%r12, [s_data];
	add.s32 	%r13, %r1, -1;
	mul.wide.u32 	%rd9, %r13, 4;
	add.s64 	%rd10, %rd2, %rd9;
	ld.global.u32 	%r14, [%rd10];
	sub.s32 	%r15, %r12, %r14;
	mul.wide.u32 	%rd11, %r1, 4;
	add.s64 	%rd12, %rd1, %rd11;
	st.global.u32 	[%rd12], %r15;
$L__BB3_4:
	ret;

}


// ===== COMPILED SASS (sm_100) =====

	.target	sm_100

	.elftype	@"ET_EXEC"


//--------------------- .note.nv.tkinfo           --------------------------
	.section	.note.nv.tkinfo,"",@"SHT_NOTE"
	.sectionflags	@"SHF_NOTE_NV_TKINFO"
	.tkinfo
        /*0018*/ 	.word	0x00000002
        /*0030*/ 	.string	""
        /*0030*/ 	.string	"ptxas"
        /*0030*/ 	.string	"Cuda compilation tools, release 13.0, V13.0.88"
        /*0030*/ 	.string	"Build cuda_13.0.r13.0/compiler.36424714_0"
        /*0030*/ 	.string	"-arch sm_100 -m 64 "



//--------------------- .note.nv.cuinfo           --------------------------
	.section	.note.nv.cuinfo,"",@"SHT_NOTE"
	.sectionflags	@"SHF_NOTE_NV_CUINFO"
        /*0018*/ 	.short	0x0002
        /*001a*/ 	.short	0x0064
        /*001c*/ 	.short	0x0082
	.zero		2


//--------------------- .nv.info                  --------------------------
	.section	.nv.info,"",@"SHT_CUDA_INFO"
	.align	4


	//----- nvinfo : EIATTR_REGCOUNT
	.align		4
        /*0000*/ 	.byte	0x04, 0x2f
        /*0002*/ 	.short	(.L_1 - .L_0)
	.align		4
.L_0:
        /*0004*/ 	.word	index@(_Z22adjacentDifferencesGPUPiS_i)
        /*0008*/ 	.word	0x0000000c


	//----- nvinfo : EIATTR_FRAME_SIZE
	.align		4
.L_1:
        /*000c*/ 	.byte	0x04, 0x11
        /*000e*/ 	.short	(.L_3 - .L_2)
	.align		4
.L_2:
        /*0010*/ 	.word	index@(_Z22adjacentDifferencesGPUPiS_i)
        /*0014*/ 	.word	0x00000000


	//----- nvinfo : EIATTR_REGCOUNT
	.align		4
.L_3:
        /*0018*/ 	.byte	0x04, 0x2f
        /*001a*/ 	.short	(.L_5 - .L_4)
	.align		4
.L_4:
        /*001c*/ 	.word	index@(_Z28adjacentDifferencesSharedGPUPiS_i)
        /*0020*/ 	.word	0x00000010


	//----- nvinfo : EIATTR_FRAME_SIZE
	.align		4
.L_5:
        /*0024*/ 	.byte	0x04, 0x11
        /*0026*/ 	.short	(.L_7 - .L_6)
	.align		4
.L_6:
        /*0028*/ 	.word	index@(_Z28adjacentDifferencesSharedGPUPiS_i)
        /*002c*/ 	.word	0x00000000


	//----- nvinfo : EIATTR_REGCOUNT
	.align		4
.L_7:
        /*0030*/ 	.byte	0x04, 0x2f
        /*0032*/ 	.short	(.L_9 - .L_8)
	.align		4
.L_8:
        /*0034*/ 	.word	index@(_Z36adjacentDifferencesSharedWithHaloGPUPiS_i)
        /*0038*/ 	.word	0x0000000c


	//----- nvinfo : EIATTR_FRAME_SIZE
	.align		4
.L_9:
        /*003c*/ 	.byte	0x04, 0x11
        /*003e*/ 	.short	(.L_11 - .L_10)
	.align		4
.L_10:
        /*0040*/ 	.word	index@(_Z36adjacentDifferencesSharedWithHaloGPUPiS_i)
        /*0044*/ 	.word	0x00000000


	//----- nvinfo : EIATTR_REGCOUNT
	.align		4
.L_11:
        /*0048*/ 	.byte	0x04, 0x2f
        /*004a*/ 	.short	(.L_13 - .L_12)
	.align		4
.L_12:
        /*004c*/ 	.word	index@(_Z36adjacentDifferencesExternalSharedGPUPiS_i)
        /*0050*/ 	.word	0x00000010


	//----- nvinfo : EIATTR_FRAME_SIZE
	.align		4
.L_13:
        /*0054*/ 	.byte	0x04, 0x11
        /*0056*/ 	.short	(.L_15 - .L_14)
	.align		4
.L_14:
        /*0058*/ 	.word	index@(_Z36adjacentDifferencesExternalSharedGPUPiS_i)
        /*005c*/ 	.word	0x00000000


	//----- nvinfo : EIATTR_MIN_STACK_SIZE
	.align		4
.L_15:
        /*0060*/ 	.byte	0x04, 0x12
        /*0062*/ 	.short	(.L_17 - .L_16)
	.align		4
.L_16:
        /*0064*/ 	.word	index@(_Z36adjacentDifferencesExternalSharedGPUPiS_i)
        /*0068*/ 	.word	0x00000000


	//----- nvinfo : EIATTR_MIN_STACK_SIZE
	.align		4
.L_17:
        /*006c*/ 	.byte	0x04, 0x12
        /*006e*/ 	.short	(.L_19 - .L_18)
	.align		4
.L_18:
        /*0070*/ 	.word	index@(_Z36adjacentDifferencesSharedWithHaloGPUPiS_i)
        /*0074*/ 	.word	0x00000000


	//----- nvinfo : EIATTR_MIN_STACK_SIZE
	.align		4
.L_19:
        /*0078*/ 	.byte	0x04, 0x12
        /*007a*/ 	.short	(.L_21 - .L_20)
	.align		4
.L_20:
        /*007c*/ 	.word	index@(_Z28adjacentDifferencesSharedGPUPiS_i)
        /*0080*/ 	.word	0x00000000


	//----- nvinfo : EIATTR_MIN_STACK_SIZE
	.align		4
.L_21:
        /*0084*/ 	.byte	0x04, 0x12
        /*0086*/ 	.short	(.L_23 - .L_22)
	.align		4
.L_22:
        /*0088*/ 	.word	index@(_Z22adjacentDifferencesGPUPiS_i)
        /*008c*/ 	.word	0x00000000
.L_23:


//--------------------- .nv.compat                --------------------------
	.section	.nv.compat,"",@"SHT_CUDA_COMPAT_INFO"
	.align	4
        /*0000*/ 	.byte	0x02, 0x09, 0x00, 0x00, 0x02, 0x02, 0x01, 0x00, 0x02, 0x05, 0x05, 0x00, 0x03, 0x07, 0x01, 0x01
        /*0010*/ 	.byte	0x02, 0x03, 0x00, 0x00, 0x02, 0x06, 0x01, 0x00, 0x04, 0x0b, 0x08, 0x00, 0x09, 0x00, 0x00, 0x00
        /*0020*/ 	.byte	0x00, 0x00, 0x00, 0x00


//--------------------- .nv.info._Z36adjacentDifferencesExternalSharedGPUPiS_i --------------------------
	.section	.nv.info._Z36adjacentDifferencesExternalSharedGPUPiS_i,"",@"SHT_CUDA_INFO"
	.sectionflags	@""
	.align	4


	//----- nvinfo : EIATTR_CUDA_API_VERSION
	.align		4
        /*0000*/ 	.byte	0x04, 0x37
        /*0002*/ 	.short	(.L_25 - .L_24)
.L_24:
        /*0004*/ 	.word	0x00000082


	//----- nvinfo : EIATTR_KPARAM_INFO
	.align		4
.L_25:
        /*0008*/ 	.byte	0x04, 0x17
        /*000a*/ 	.short	(.L_27 - .L_26)
.L_26:
        /*000c*/ 	.word	0x00000000
        /*0010*/ 	.short	0x0002
        /*0012*/ 	.short	0x0010
        /*0014*/ 	.byte	0x00, 0xf0, 0x11, 0x00


	//----- nvinfo : EIATTR_KPARAM_INFO
	.align		4
.L_27:
        /*0018*/ 	.byte	0x04, 0x17
        /*001a*/ 	.short	(.L_29 - .L_28)
.L_28:
        /*001c*/ 	.word	0x00000000
        /*0020*/ 	.short	0x0001
        /*0022*/ 	.short	0x0008
        /*0024*/ 	.byte	0x00, 0xf5, 0x21, 0x00


	//----- nvinfo : EIATTR_KPARAM_INFO
	.align		4
.L_29:
        /*0028*/ 	.byte	0x04, 0x17
        /*002a*/ 	.short	(.L_31 - .L_30)
.L_30:
        /*002c*/ 	.word	0x00000000
        /*0030*/ 	.short	0x0000
        /*0032*/ 	.short	0x0000
        /*0034*/ 	.byte	0x00, 0xf5, 0x21, 0x00


	//----- nvinfo : EIATTR_SPARSE_MMA_MASK
	.align		4
.L_31:
        /*0038*/ 	.byte	0x03, 0x50
        /*003a*/ 	.short	0x0000


	//----- nvinfo : EIATTR_MAXREG_COUNT
	.align		4
        /*003c*/ 	.byte	0x03, 0x1b
        /*003e*/ 	.short	0x00ff


	//----- nvinfo : EIATTR_NUM_BARRIERS
	.align		4
        /*0040*/ 	.byte	0x02, 0x4c
        /*0042*/ 	.byte	0x01
	.zero		1


	//----- nvinfo : EIATTR_MERCURY_ISA_VERSION
	.align		4
        /*0044*/ 	.byte	0x03, 0x5f
        /*0046*/ 	.short	0x0101


	//----- nvinfo : EIATTR_VRC_CTA_INIT_COUNT
	.align		4
        /*0048*/ 	.byte	0x02, 0x4a
	.zero		1
	.zero		1


	//----- nvinfo : EIATTR_EXIT_INSTR_OFFSETS
	.align		4
        /*004c*/ 	.byte	0x04, 0x1c
        /*004e*/ 	.short	(.L_33 - .L_32)


	//   ....[0]....
.L_32:
        /*0050*/ 	.word	0x00000160


	//   ....[1]....
        /*0054*/ 	.word	0x00000180


	//   ....[2]....
        /*0058*/ 	.word	0x00000210


	//----- nvinfo : EIATTR_CBANK_PARAM_SIZE
	.align		4
.L_33:
        /*005c*/ 	.byte	0x03, 0x19
        /*005e*/ 	.short	0x0014


	//----- nvinfo : EIATTR_PARAM_CBANK
	.align		4
        /*0060*/ 	.byte	0x04, 0x0a
        /*0062*/ 	.short	(.L_35 - .L_34)
	.align		4
.L_34:
        /*0064*/ 	.word	index@(.nv.constant0._Z36adjacentDifferencesExternalSharedGPUPiS_i)
        /*0068*/ 	.short	0x0380
        /*006a*/ 	.short	0x0014


	//----- nvinfo : EIATTR_SW_WAR
	.align		4
.L_35:
        /*006c*/ 	.byte	0x04, 0x36
        /*006e*/ 	.short	(.L_37 - .L_36)
.L_36:
        /*0070*/ 	.word	0x00000008
.L_37:


//--------------------- .nv.info._Z36adjacentDifferencesSharedWithHaloGPUPiS_i --------------------------
	.section	.nv.info._Z36adjacentDifferencesSharedWithHaloGPUPiS_i,"",@"SHT_CUDA_INFO"
	.sectionflags	@""
	.align	4


	//----- nvinfo : EIATTR_CUDA_API_VERSION
	.align		4
        /*0000*/ 	.byte	0x04, 0x37
        /*0002*/ 	.short	(.L_39 - .L_38)
.L_38:
        /*0004*/ 	.word	0x00000082


	//----- nvinfo : EIATTR_KPARAM_INFO
	.align		4
.L_39:
        /*0008*/ 	.byte	0x04, 0x17
        /*000a*/ 	.short	(.L_41 - .L_40)
.L_40:
        /*000c*/ 	.word	0x00000000
        /*0010*/ 	.short	0x0002
        /*0012*/ 	.short	0x0010
        /*0014*/ 	.byte	0x00, 0xf0, 0x11, 0x00


	//----- nvinfo : EIATTR_KPARAM_INFO
	.align		4
.L_41:
        /*0018*/ 	.byte	0x04, 0x17
        /*001a*/ 	.short	(.L_43 - .L_42)
.L_42:
        /*001c*/ 	.word	0x00000000
        /*0020*/ 	.short	0x0001
        /*0022*/ 	.short	0x0008
        /*0024*/ 	.byte	0x00, 0xf5, 0x21, 0x00


	//----- nvinfo : EIATTR_KPARAM_INFO
	.align		4
.L_43:
        /*0028*/ 	.byte	0x04, 0x17
        /*002a*/ 	.short	(.L_45 - .L_44)
.L_44:
        /*002c*/ 	.word	0x00000000
        /*0030*/ 	.short	0x0000
        /*0032*/ 	.short	0x0000
        /*0034*/ 	.byte	0x00, 0xf5, 0x21, 0x00


	//----- nvinfo : EIATTR_SPARSE_MMA_MASK
	.align		4
.L_45:
        /*0038*/ 	.byte	0x03, 0x50
        /*003a*/ 	.short	0x0000


	//----- nvinfo : EIATTR_MAXREG_COUNT
	.align		4
        /*003c*/ 	.byte	0x03, 0x1b
        /*003e*/ 	.short	0x00ff


	//----- nvinfo : EIATTR_NUM_BARRIERS
	.align		4
        /*0040*/ 	.byte	0x02, 0x4c
        /*0042*/ 	.byte	0x01
	.zero		1


	//----- nvinfo : EIATTR_MERCURY_ISA_VERSION
	.align		4
        /*0044*/ 	.byte	0x03, 0x5f
        /*0046*/ 	.short	0x0101


	//----- nvinfo : EIATTR_VRC_CTA_INIT_COUNT
	.align		4
        /*0048*/ 	.byte	0x02, 0x4a
	.zero		1
	.zero		1


	//----- nvinfo : EIATTR_EXIT_INSTR_OFFSETS
	.align		4
        /*004c*/ 	.byte	0x04, 0x1c
        /*004e*/ 	.short	(.L_47 - .L_46)


	//   ....[0]....
.L_46:
        /*0050*/ 	.word	0x000001f0


	//   ....[1]....
        /*0054*/ 	.word	0x00000260


	//----- nvinfo : EIATTR_CRS_STACK_SIZE
	.align		4
.L_47:
        /*0058*/ 	.byte	0x04, 0x1e
        /*005a*/ 	.short	(.L_49 - .L_48)
.L_48:
        /*005c*/ 	.word	0x00000000


	//----- nvinfo : EIATTR_CBANK_PARAM_SIZE
	.align		4
.L_49:
        /*0060*/ 	.byte	0x03, 0x19
        /*0062*/ 	.short	0x0014


	//----- nvinfo : EIATTR_PARAM_CBANK
	.align		4
        /*0064*/ 	.byte	0x04, 0x0a
        /*0066*/ 	.short	(.L_51 - .L_50)
	.align		4
.L_50:
        /*0068*/ 	.word	index@(.nv.constant0._Z36adjacentDifferencesSharedWithHaloGPUPiS_i)
        /*006c*/ 	.short	0x0380
        /*006e*/ 	.short	0x0014


	//----- nvinfo : EIATTR_SW_WAR
	.align		4
.L_51:
        /*0070*/ 	.byte	0x04, 0x36
        /*0072*/ 	.short	(.L_53 - .L_52)
.L_52:
        /*0074*/ 	.word	0x00000008
.L_53:


//--------------------- .nv.info._Z28adjacentDifferencesSharedGPUPiS_i --------------------------
	.section	.nv.info._Z28adjacentDifferencesSharedGPUPiS_i,"",@"SHT_CUDA_INFO"
	.sectionflags	@""
	.align	4


	//----- nvinfo : EIATTR_CUDA_API_VERSION
	.align		4
        /*0000*/ 	.byte	0x04, 0x37
        /*0002*/ 	.short	(.L_55 - .L_54)
.L_54:
        /*0004*/ 	.word	0x00000082


	//----- nvinfo : EIATTR_KPARAM_INFO
	.align		4
.L_55:
        /*0008*/ 	.byte	0x04, 0x17
        /*000a*/ 	.short	(.L_57 - .L_56)
.L_56:
        /*000c*/ 	.word	0x00000000
        /*0010*/ 	.short	0x0002
        /*0012*/ 	.short	0x0010
        /*0014*/ 	.byte	0x00, 0xf0, 0x11, 0x00


	//----- nvinfo : EIATTR_KPARAM_INFO
	.align		4
.L_57:
        /*0018*/ 	.byte	0x04, 0x17
        /*001a*/ 	.short	(.L_59 - .L_58)
.L_58:
        /*001c*/ 	.word	0x00000000
        /*0020*/ 	.short	0x0001
        /*0022*/ 	.short	0x0008
        /*0024*/ 	.byte	0x00, 0xf5, 0x21, 0x00


	//----- nvinfo : EIATTR_KPARAM_INFO
	.align		4
.L_59:
        /*0028*/ 	.byte	0x04, 0x17
        /*002a*/ 	.short	(.L_61 - .L_60)
.L_60:
        /*002c*/ 	.word	0x00000000
        /*0030*/ 	.short	0x0000
        /*0032*/ 	.short	0x0000
        /*0034*/ 	.byte	0x00, 0xf5, 0x21, 0x00


	//----- nvinfo : EIATTR_SPARSE_MMA_MASK
	.align		4
.L_61:
        /*0038*/ 	.byte	0x03, 0x50
        /*003a*/ 	.short	0x0000


	//----- nvinfo : EIATTR_MAXREG_COUNT
	.align		4
        /*003c*/ 	.byte	0x03, 0x1b
        /*003e*/ 	.short	0x00ff


	//----- nvinfo : EIATTR_NUM_BARRIERS
	.align		4
        /*0040*/ 	.byte	0x02, 0x4c
        /*0042*/ 	.byte	0x01
	.zero		1


	//----- nvinfo : EIATTR_MERCURY_ISA_VERSION
	.align		4
        /*0044*/ 	.byte	0x03, 0x5f
        /*0046*/ 	.short	0x0101


	//----- nvinfo : EIATTR_VRC_CTA_INIT_COUNT
	.align		4
        /*0048*/ 	.byte	0x02, 0x4a
	.zero		1
	.zero		1


	//----- nvinfo : EIATTR_EXIT_INSTR_OFFSETS
	.align		4
        /*004c*/ 	.byte	0x04, 0x1c
        /*004e*/ 	.short	(.L_63 - .L_62)


	//   ....[0]....
.L_62:
        /*0050*/ 	.word	0x00000160


	//   ....[1]....
        /*0054*/ 	.word	0x00000180


	//   ....[2]....
        /*0058*/ 	.word	0x00000210


	//----- nvinfo : EIATTR_CBANK_PARAM_SIZE
	.align		4
.L_63:
        /*005c*/ 	.byte	0x03, 0x19
        /*005e*/ 	.short	0x0014


	//----- nvinfo : EIATTR_PARAM_CBANK
	.align		4
        /*0060*/ 	.byte	0x04, 0x0a
        /*0062*/ 	.short	(.L_65 - .L_64)
	.align		4
.L_64:
        /*0064*/ 	.word	index@(.nv.constant0._Z28adjacentDifferencesSharedGPUPiS_i)
        /*0068*/ 	.short	0x0380
        /*006a*/ 	.short	0x0014


	//----- nvinfo : EIATTR_SW_WAR
	.align		4
.L_65:
        /*006c*/ 	.byte	0x04, 0x36
        /*006e*/ 	.short	(.L_67 - .L_66)
.L_66:
        /*0070*/ 	.word	0x00000008
.L_67:


//--------------------- .nv.info._Z22adjacentDifferencesGPUPiS_i --------------------------
	.section	.nv.info._Z22adjacentDifferencesGPUPiS_i,"",@"SHT_CUDA_INFO"
	.sectionflags	@""
	.align	4


	//----- nvinfo : EIATTR_CUDA_API_VERSION
	.align		4
        /*0000*/ 	.byte	0x04, 0x37
        /*0002*/ 	.short	(.L_69 - .L_68)
.L_68:
        /*0004*/ 	.word	0x00000082


	//----- nvinfo : EIATTR_KPARAM_INFO
	.align		4
.L_69:
        /*0008*/ 	.byte	0x04, 0x17
        /*000a*/ 	.short	(.L_71 - .L_70)
.L_70:
        /*000c*/ 	.word	0x00000000
        /*0010*/ 	.short	0x0002
        /*0012*/ 	.short	0x0010
        /*0014*/ 	.byte	0x00, 0xf0, 0x11, 0x00


	//----- nvinfo : EIATTR_KPARAM_INFO
	.align		4
.L_71:
        /*0018*/ 	.byte	0x04, 0x17
        /*001a*/ 	.short	(.L_73 - .L_72)
.L_72:
        /*001c*/ 	.word	0x00000000
        /*0020*/ 	.short	0x0001
        /*0022*/ 	.short	0x0008
        /*0024*/ 	.byte	0x00, 0xf5, 0x21, 0x00


	//----- nvinfo : EIATTR_KPARAM_INFO
	.align		4
.L_73:
        /*0028*/ 	.byte	0x04, 0x17
        /*002a*/ 	.short	(.L_75 - .L_74)
.L_74:
        /*002c*/ 	.word	0x00000000
        /*0030*/ 	.short	0x0000
        /*0032*/ 	.short	0x0000
        /*0034*/ 	.byte	0x00, 0xf5, 0x21, 0x00


	//----- nvinfo : EIATTR_SPARSE_MMA_MASK
	.align		4
.L_75:
        /*0038*/ 	.byte	0x03, 0x50
        /*003a*/ 	.short	0x0000


	//----- nvinfo : EIATTR_MAXREG_COUNT
	.align		4
        /*003c*/ 	.byte	0x03, 0x1b
        /*003e*/ 	.short	0x00ff


	//----- nvinfo : EIATTR_MERCURY_ISA_VERSION
	.align		4
        /*0040*/ 	.byte	0x03, 0x5f
        /*0042*/ 	.short	0x0101


	//----- nvinfo : EIATTR_VRC_CTA_INIT_COUNT
	.align		4
        /*0044*/ 	.byte	0x02, 0x4a
	.zero		1
	.zero		1


	//----- nvinfo : EIATTR_EXIT_INSTR_OFFSETS
	.align		4
        /*0048*/ 	.byte	0x04, 0x1c
        /*004a*/ 	.short	(.L_77 - .L_76)


	//   ....[0]....
.L_76:
        /*004c*/ 	.word	0x00000080


	//   ....[1]....
        /*0050*/ 	.word	0x00000120


	//----- nvinfo : EIATTR_CBANK_PARAM_SIZE
	.align		4
.L_77:
        /*0054*/ 	.byte	0x03, 0x19
        /*0056*/ 	.short	0x0014


	//----- nvinfo : EIATTR_PARAM_CBANK
	.align		4
        /*0058*/ 	.byte	0x04, 0x0a
        /*005a*/ 	.short	(.L_79 - .L_78)
	.align		4
.L_78:
        /*005c*/ 	.word	index@(.nv.constant0._Z22adjacentDifferencesGPUPiS_i)
        /*0060*/ 	.short	0x0380
        /*0062*/ 	.short	0x0014


	//----- nvinfo : EIATTR_SW_WAR
	.align		4
.L_79:
        /*0064*/ 	.byte	0x04, 0x36
        /*0066*/ 	.short	(.L_81 - .L_80)
.L_80:
        /*0068*/ 	.word	0x00000008
.L_81:


//--------------------- .nv.callgraph             --------------------------
	.section	.nv.callgraph,"",@"SHT_CUDA_CALLGRAPH"
	.align	4
	.sectionentsize	8
	.align		4
        /*0000*/ 	.word	0x00000000
	.align		4
        /*0004*/ 	.word	0xffffffff
	.align		4
        /*0008*/ 	.word	0x00000000
	.align		4
        /*000c*/ 	.word	0xfffffffe
	.align		4
        /*0010*/ 	.word	0x00000000
	.align		4
        /*0014*/ 	.word	0xfffffffd
	.align		4
        /*0018*/ 	.word	0x00000000
	.align		4
        /*001c*/ 	.word	0xfffffffc


//--------------------- .text._Z36adjacentDifferencesExternalSharedGPUPiS_i --------------------------
	.section	.text._Z36adjacentDifferencesExternalSharedGPUPiS_i,"ax",@progbits
	.align	128
        .global         _Z36adjacentDifferencesExternalSharedGPUPiS_i
        .type           _Z36adjacentDifferencesExternalSharedGPUPiS_i,@function
        .size           _Z36adjacentDifferencesExternalSharedGPUPiS_i,(.L_x_8 - _Z36adjacentDifferencesExternalSharedGPUPiS_i)
        .other          _Z36adjacentDifferencesExternalSharedGPUPiS_i,@"STO_CUDA_ENTRY STV_DEFAULT"
_Z36adjacentDifferencesExternalSharedGPUPiS_i:
.text._Z36adjacentDifferencesExternalSharedGPUPiS_i:
[----:B------:R-:W-:Y:S01]  /*0000*/  LDC R1, c[0x0][0x37c] ;  /* 0x0000df00ff017b82 */ /* 0x000fe20000000800 */
[----:B------:R-:W0:Y:S07]  /*0010*/  S2R R11, SR_TID.X ;  /* 0x00000000000b7919 */ /* 0x000e2e0000002100 */
[----:B------:R-:W1:Y:S01]  /*0020*/  LDC.64 R4, c[0x0][0x380] ;  /* 0x0000e000ff047b82 */ /* 0x000e620000000a00 */
[----:B------:R-:W0:Y:S01]  /*0030*/  LDCU UR4, c[0x0][0x360] ;  /* 0x00006c00ff0477ac */ /* 0x000e220008000800 */
[----:B------:R-:W0:Y:S01]  /*0040*/  S2R R0, SR_CTAID.X ;  /* 0x0000000000007919 */ /* 0x000e220000002500 */
[----:B------:R-:W2:Y:S01]  /*0050*/  LDCU.64 UR6, c[0x0][0x358] ;  /* 0x00006b00ff0677ac */ /* 0x000ea20008000a00 */
[----:B0-----:R-:W-:-:S04]  /*0060*/  IMAD R9, R0, UR4, R11 ;  /* 0x0000000400097c24 */ /* 0x001fc8000f8e020b */
[----:B-1----:R-:W-:-:S05]  /*0070*/  IMAD.WIDE R2, R9, 0x4, R4 ;  /* 0x0000000409027825 */ /* 0x002fca00078e0204 */
[----:B--2---:R0:W2:Y:S01]  /*0080*/  LDG.E R0, desc[UR6][R2.64] ;  /* 0x0000000602007981 */ /* 0x0040a2000c1e1900 */
[----:B------:R-:W1:Y:S01]  /*0090*/  S2UR UR5, SR_CgaCtaId ;  /* 0x00000000000579c3 */ /* 0x000e620000008800 */
[----:B------:R-:W-:Y:S01]  /*00a0*/  UMOV UR4, 0x400 ;  /* 0x0000040000047882 */ /* 0x000fe20000000000 */
[----:B------:R-:W-:-:S13]  /*00b0*/  ISETP.NE.AND P0, PT, R11, RZ, PT ;  /* 0x000000ff0b00720c */ /* 0x000fda0003f05270 */
[----:B------:R-:W0:Y:S01]  /*00c0*/  @P0 LDC.64 R6, c[0x0][0x388] ;  /* 0x0000e200ff060b82 */ /* 0x000e220000000a00 */
[----:B-1----:R-:W-:-:S06]  /*00d0*/  ULEA UR4, UR5, UR4, 0x18 ;  /* 0x0000000405047291 */ /* 0x002fcc000f8ec0ff */
[----:B------:R-:W-:Y:S01]  /*00e0*/  LEA R11, R11, UR4, 0x2 ;  /* 0x000000040b0b7c11 */ /* 0x000fe2000f8e10ff */
[----:B0-----:R-:W-:-:S04]  /*00f0*/  @P0 IMAD.WIDE R2, R9, 0x4, R6 ;  /* 0x0000000409020825 */ /* 0x001fc800078e0206 */
[----:B--2---:R-:W-:Y:S01]  /*0100*/  STS [R11], R0 ;  /* 0x000000000b007388 */ /* 0x004fe20000000800 */
[----:B------:R-:W-:Y:S06]  /*0110*/  BAR.SYNC.DEFER_BLOCKING 0x0 ;  /* 0x0000000000007b1d */ /* 0x000fec0000010000 */
[----:B------:R-:W-:Y:S04]  /*0120*/  @P0 LDS R8, [R11] ;  /* 0x000000000b080984 */ /* 0x000fe80000000800 */
[----:B------:R-:W0:Y:S02]  /*0130*/  @P0 LDS R13, [R11+-0x4] ;  /* 0xfffffc000b0d0984 */ /* 0x000e240000000800 */
[----:B0-----:R-:W-:-:S05]  /*0140*/  @P0 IADD3 R13, PT, PT, R8, -R13, RZ ;  /* 0x8000000d080d0210 */ /* 0x001fca0007ffe0ff */
[----:B------:R0:W-:Y:S01]  /*0150*/  @P0 STG.E desc[UR6][R2.64], R13 ;  /* 0x0000000d02000986 */ /* 0x0001e2000c101906 */
[----:B------:R-:W-:Y:S05]  /*0160*/  @P0 EXIT ;  /* 0x000000000000094d */ /* 0x000fea0003800000 */
[----:B------:R-:W-:-:S13]  /*0170*/  ISETP.GE.AND P0, PT, R9, 0x1, PT ;  /* 0x000000010900780c */ /* 0x000fda0003f06270 */
[----:B------:R-:W-:Y:S05]  /*0180*/  @!P0 EXIT ;  /* 0x000000000000894d */ /* 0x000fea0003800000 */
[----:B0-----:R-:W-:Y:S01]  /*0190*/  IADD3 R3, PT, PT, R9, -0x1, RZ ;  /* 0xffffffff09037810 */ /* 0x001fe20007ffe0ff */
[----:B------:R-:W0:Y:S04]  /*01a0*/  LDS R0, [UR4] ;  /* 0x00000004ff007984 */ /* 0x000e280008000800 */
[----:B------:R-:W-:Y:S02]  /*01b0*/  IMAD.WIDE.U32 R2, R3, 0x4, R4 ;  /* 0x0000000403027825 */ /* 0x000fe400078e0004 */
[----:B------:R-:W1:Y:S04]  /*01c0*/  LDC.64 R4, c[0x0][0x388] ;  /* 0x0000e200ff047b82 */ /* 0x000e680000000a00 */
[----:B------:R-:W0:Y:S01]  /*01d0*/  LDG.E R3, desc[UR6][R2.64] ;  /* 0x0000000602037981 */ /* 0x000e22000c1e1900 */
[----:B-1----:R-:W-:Y:S01]  /*01e0*/  IMAD.WIDE.U32 R4, R9, 0x4, R4 ;  /* 0x0000000409047825 */ /* 0x002fe200078e0004 */
[----:B0-----:R-:W-:-:S05]  /*01f0*/  IADD3 R7, PT, PT, R0, -R3, RZ ;  /* 0x8000000300077210 */ /* 0x001fca0007ffe0ff */
[----:B------:R-:W-:Y:S01]  /*0200*/  STG.E desc[UR6][R4.64], R7 ;  /* 0x0000000704007986 */ /* 0x000fe2000c101906 */
[----:B------:R-:W-:Y:S05]  /*0210*/  EXIT ;  /* 0x000000000000794d */ /* 0x000fea0003800000 */
.L_x_0:
[----:B------:R-:W-:-:S00]  /*0220*/  BRA `(.L_x_0) ;  /* 0xfffffffc00fc7947 */ /* 0x000fc0000383ffff */
[----:B------:R-:W-:-:S00]  /*0230*/  NOP ;  /* 0x0000000000007918 */ /* 0x000fc00000000000 */
        /* <DEDUP_REMOVED lines=12> */
.L_x_8:


//--------------------- .text._Z36adjacentDifferencesSharedWithHaloGPUPiS_i --------------------------
	.section	.text._Z36adjacentDifferencesSharedWithHaloGPUPiS_i,"ax",@progbits
	.align	128
        .global         _Z36adjacentDifferencesSharedWithHaloGPUPiS_i
        .type           _Z36adjacentDifferencesSharedWithHaloGPUPiS_i,@function
        .size           _Z36adjacentDifferencesSharedWithHaloGPUPiS_i,(.L_x_9 - _Z36adjacentDifferencesSharedWithHaloGPUPiS_i)
        .other          _Z36adjacentDifferencesSharedWithHaloGPUPiS_i,@"STO_CUDA_ENTRY STV_DEFAULT"
_Z36adjacentDifferencesSharedWithHaloGPUPiS_i:
.text._Z36adjacentDifferencesSharedWithHaloGPUPiS_i:
[----:B------:R-:W-:Y:S01]  /*0000*/  LDC R1, c[0x0][0x37c] ;  /* 0x0000df00ff017b82 */ /* 0x000fe20000000800 */
[----:B------:R-:W0:Y:S07]  /*0010*/  S2R R0, SR_TID.X ;  /* 0x0000000000007919 */ /* 0x000e2e0000002100 */
[----:B------:R-:W1:Y:S01]  /*0020*/  LDC.64 R4, c[0x0][0x380] ;  /* 0x0000e000ff047b82 */ /* 0x000e620000000a00 */
[----:B------:R-:W0:Y:S01]  /*0030*/  LDCU UR4, c[0x0][0x360] ;  /* 0x00006c00ff0477ac */ /* 0x000e220008000800 */
[----:B------:R-:W0:Y:S01]  /*0040*/  S2R R7, SR_CTAID.X ;  /* 0x0000000000077919 */ /* 0x000e220000002500 */
[----:B------:R-:W2:Y:S01]  /*0050*/  LDCU.64 UR6, c[0x0][0x358] ;  /* 0x00006b00ff0677ac */ /* 0x000ea20008000a00 */
[----:B0-----:R-:W-:-:S04]  /*0060*/  IMAD R7, R7, UR4, R0 ;  /* 0x0000000407077c24 */ /* 0x001fc8000f8e0200 */
[----:B-1----:R-:W-:-:S06]  /*0070*/  IMAD.WIDE R2, R7, 0x4, R4 ;  /* 0x0000000407027825 */ /* 0x002fcc00078e0204 */
[----:B--2---:R-:W2:Y:S01]  /*0080*/  LDG.E R2, desc[UR6][R2.64] ;  /* 0x0000000602027981 */ /* 0x004ea2000c1e1900 */
[----:B------:R-:W0:Y:S01]  /*0090*/  S2UR UR5, SR_CgaCtaId ;  /* 0x00000000000579c3 */ /* 0x000e220000008800 */
[----:B------:R-:W-:Y:S01]  /*00a0*/  UMOV UR4, 0x400 ;  /* 0x0000040000047882 */ /* 0x000fe20000000000 */
[----:B------:R-:W-:Y:S01]  /*00b0*/  ISETP.NE.AND P0, PT, R0, RZ, PT ;  /* 0x000000ff0000720c */ /* 0x000fe20003f05270 */
[----:B------:R-:W-:Y:S01]  /*00c0*/  BSSY.RECONVERGENT B0, `(.L_x_1) ;  /* 0x0000010000007945 */ /* 0x000fe20003800200 */
[----:B0-----:R-:W-:-:S06]  /*00d0*/  ULEA UR4, UR5, UR4, 0x18 ;  /* 0x0000000405047291 */ /* 0x001fcc000f8ec0ff */
[----:B------:R-:W-:-:S05]  /*00e0*/  LEA R9, R0, UR4, 0x2 ;  /* 0x0000000400097c11 */ /* 0x000fca000f8e10ff */
[----:B--2---:R0:W-:Y:S01]  /*00f0*/  STS [R9+0x4], R2 ;  /* 0x0000040209007388 */ /* 0x0041e20000000800 */
[----:B------:R-:W-:Y:S05]  /*0100*/  @P0 BRA `(.L_x_2) ;  /* 0x00000000002c0947 */ /* 0x000fea0003800000 */
[----:B------:R-:W1:Y:S01]  /*0110*/  LDCU UR5, c[0x0][0x390] ;  /* 0x00007200ff0577ac */ /* 0x000e620008000800 */
[----:B------:R-:W-:Y:S01]  /*0120*/  BSSY.RECONVERGENT B1, `(.L_x_3) ;  /* 0x0000008000017945 */ /* 0x000fe20003800200 */
[----:B0-----:R-:W-:Y:S01]  /*0130*/  IMAD.MOV.U32 R2, RZ, RZ, RZ ;  /* 0x000000ffff027224 */ /* 0x001fe200078e00ff */
[----:B-1----:R-:W-:-:S04]  /*0140*/  ISETP.GT.AND P0, PT, R7, UR5, PT ;  /* 0x0000000507007c0c */ /* 0x002fc8000bf04270 */
[----:B------:R-:W-:-:S13]  /*0150*/  ISETP.LT.OR P0, PT, R7, 0x1, P0 ;  /* 0x000000010700780c */ /* 0x000fda0000701670 */
[----:B------:R-:W-:Y:S05]  /*0160*/  @P0 BRA `(.L_x_4) ;  /* 0x00000000000c0947 */ /* 0x000fea0003800000 */
[----:B------:R-:W-:-:S05]  /*0170*/  IADD3 R3, PT, PT, R7, -0x1, RZ ;  /* 0xffffffff07037810 */ /* 0x000fca0007ffe0ff */
[----:B------:R-:W-:-:S06]  /*0180*/  IMAD.WIDE.U32 R2, R3, 0x4, R4 ;  /* 0x0000000403027825 */ /* 0x000fcc00078e0004 */
[----:B------:R0:W5:Y:S02]  /*0190*/  LDG.E R2, desc[UR6][R2.64] ;  /* 0x0000000602027981 */ /* 0x000164000c1e1900 */
.L_x_4:
[----:B------:R-:W-:Y:S05]  /*01a0*/  BSYNC.RECONVERGENT B1 ;  /* 0x0000000000017941 */ /* 0x000fea0003800200 */
.L_x_3:
[----:B-----5:R1:W-:Y:S02]  /*01b0*/  STS [UR4], R2 ;  /* 0x00000002ff007988 */ /* 0x0203e40008000804 */
.L_x_2:
[----:B------:R-:W-:Y:S05]  /*01c0*/  BSYNC.RECONVERGENT B0 ;  /* 0x0000000000007941 */ /* 0x000fea0003800200 */
.L_x_1:
[----:B------:R-:W-:Y:S01]  /*01d0*/  BAR.SYNC.DEFER_BLOCKING 0x0 ;  /* 0x0000000000007b1d */ /* 0x000fe20000010000 */
[----:B------:R-:W-:-:S13]  /*01e0*/  ISETP.GE.AND P0, PT, R7, 0x1, PT ;  /* 0x000000010700780c */ /* 0x000fda0003f06270 */
[----:B------:R-:W-:Y:S05]  /*01f0*/  @!P0 EXIT ;  /* 0x000000000000894d */ /* 0x000fea0003800000 */
[----:B------:R-:W-:Y:S01]  /*0200*/  LDS R0, [R9+0x4] ;  /* 0x0000040009007984 */ /* 0x000fe20000000800 */
[----:B01----:R-:W0:Y:S03]  /*0210*/  LDC.64 R2, c[0x0][0x388] ;  /* 0x0000e200ff027b82 */ /* 0x003e260000000a00 */
[----:B------:R-:W1:Y:S01]  /*0220*/  LDS R5, [R9] ;  /* 0x0000000009057984 */ /* 0x000e620000000800 */
[----:B0-----:R-:W-:-:S04]  /*0230*/  IMAD.WIDE.U32 R2, R7, 0x4, R2 ;  /* 0x0000000407027825 */ /* 0x001fc800078e0002 */
[----:B-1----:R-:W-:-:S05]  /*0240*/  IMAD.IADD R5, R0, 0x1, -R5 ;  /* 0x0000000100057824 */ /* 0x002fca00078e0a05 */
[----:B------:R-:W-:Y:S01]  /*0250*/  STG.E desc[UR6][R2.64], R5 ;  /* 0x0000000502007986 */ /* 0x000fe2000c101906 */
[----:B------:R-:W-:Y:S05]  /*0260*/  EXIT ;  /* 0x000000000000794d */ /* 0x000fea0003800000 */
.L_x_5:
        /* <DEDUP_REMOVED lines=9> */
.L_x_9:


//--------------------- .text._Z28adjacentDifferencesSharedGPUPiS_i --------------------------
	.section	.text._Z28adjacentDifferencesSharedGPUPiS_i,"ax",@progbits
	.align	128
        .global         _Z28adjacentDifferencesSharedGPUPiS_i
        .type           _Z28adjacentDifferencesSharedGPUPiS_i,@function
        .size           _Z28adjacentDifferencesSharedGPUPiS_i,(.L_x_10 - _Z28adjacentDifferencesSharedGPUPiS_i)
        .other          _Z28adjacentDifferencesSharedGPUPiS_i,@"STO_CUDA_ENTRY STV_DEFAULT"
_Z28adjacentDifferencesSharedGPUPiS_i:
.text._Z28adjacentDifferencesSharedGPUPiS_i:
        /* <DEDUP_REMOVED lines=34> */
.L_x_6:
        /* <DEDUP_REMOVED lines=14> */
.L_x_10:


//--------------------- .text._Z22adjacentDifferencesGPUPiS_i --------------------------
	.section	.text._Z22adjacentDifferencesGPUPiS_i,"ax",@progbits
	.align	128
        .global         _Z22adjacentDifferencesGPUPiS_i
        .type           _Z22adjacentDifferencesGPUPiS_i,@function
        .size           _Z22adjacentDifferencesGPUPiS_i,(.L_x_11 - _Z22adjacentDifferencesGPUPiS_i)
        .other          _Z22adjacentDifferencesGPUPiS_i,@"STO_CUDA_ENTRY STV_DEFAULT"
_Z22adjacentDifferencesGPUPiS_i:
.text._Z22adjacentDifferencesGPUPiS_i:
[----:B------:R-:W-:Y:S01]  /*0000*/  LDC R1, c[0x0][0x37c] ;  /* 0x0000df00ff017b82 */ /* 0x000fe20000000800 */
[----:B------:R-:W0:Y:S07]  /*0010*/  S2R R7, SR_TID.X ;  /* 0x0000000000077919 */ /* 0x000e2e0000002100 */
[----:B------:R-:W0:Y:S01]  /*0020*/  S2UR UR4, SR_CTAID.X ;  /* 0x00000000000479c3 */ /* 0x000e220000002500 */
[----:B------:R-:W1:Y:S07]  /*0030*/  LDCU UR5, c[0x0][0x390] ;  /* 0x00007200ff0577ac */ /* 0x000e6e0008000800 */
[----:B------:R-:W0:Y:S02]  /*0040*/  LDC R0, c[0x0][0x360] ;  /* 0x0000d800ff007b82 */ /* 0x000e240000000800 */
[----:B0-----:R-:W-:-:S05]  /*0050*/  IMAD R7, R0, UR4, R7 ;  /* 0x0000000400077c24 */ /* 0x001fca000f8e0207 */
[----:B-1----:R-:W-:-:S04]  /*0060*/  ISETP.GE.AND P0, PT, R7, UR5, PT ;  /* 0x0000000507007c0c */ /* 0x002fc8000bf06270 */
[----:B------:R-:W-:-:S13]  /*0070*/  ISETP.EQ.OR P0, PT, R7, RZ, P0 ;  /* 0x000000ff0700720c */ /* 0x000fda0000702670 */
[----:B------:R-:W-:Y:S05]  /*0080*/  @P0 EXIT ;  /* 0x000000000000094d */ /* 0x000fea0003800000 */
[----:B------:R-:W0:Y:S01]  /*0090*/  LDC.64 R2, c[0x0][0x380] ;  /* 0x0000e000ff027b82 */ /* 0x000e220000000a00 */
[----:B------:R-:W1:Y:S07]  /*00a0*/  LDCU.64 UR4, c[0x0][0x358] ;  /* 0x00006b00ff0477ac */ /* 0x000e6e0008000a00 */
[----:B------:R-:W2:Y:S01]  /*00b0*/  LDC.64 R4, c[0x0][0x388] ;  /* 0x0000e200ff047b82 */ /* 0x000ea20000000a00 */
[----:B0-----:R-:W-:-:S05]  /*00c0*/  IMAD.WIDE R2, R7, 0x4, R2 ;  /* 0x0000000407027825 */ /* 0x001fca00078e0202 */
[----:B-1----:R-:W3:Y:S04]  /*00d0*/  LDG.E R0, desc[UR4][R2.64] ;  /* 0x0000000402007981 */ /* 0x002ee8000c1e1900 */
[----:B------:R-:W3:Y:S01]  /*00e0*/  LDG.E R9, desc[UR4][R2.64+-0x4] ;  /* 0xfffffc0402097981 */ /* 0x000ee2000c1e1900 */
[----:B--2---:R-:W-:Y:S01]  /*00f0*/  IMAD.WIDE R4, R7, 0x4, R4 ;  /* 0x0000000407047825 */ /* 0x004fe200078e0204 */
[----:B---3--:R-:W-:-:S05]  /*0100*/  IADD3 R9, PT, PT, R0, -R9, RZ ;  /* 0x8000000900097210 */ /* 0x008fca0007ffe0ff */
[----:B------:R-:W-:Y:S01]  /*0110*/  STG.E desc[UR4][R4.64], R9 ;  /* 0x0000000904007986 */ /* 0x000fe2000c101904 */
[----:B------:R-:W-:Y:S05]  /*0120*/  EXIT ;  /* 0x000000000000794d */ /* 0x000fea0003800000 */
.L_x_7:
        /* <DEDUP_REMOVED lines=13> */
.L_x_11:


//--------------------- .nv.shared._Z36adjacentDifferencesExternalSharedGPUPiS_i --------------------------
	.section	.nv.shared._Z36adjacentDifferencesExternalSharedGPUPiS_i,"aw",@nobits
	.sectionflags	@""
	.align	16
	.zero		1024


//--------------------- .nv.shared.reserved.0     --------------------------
	.section	.nv.shared.reserved.0,"aw",@nobits
	.weak		__nv_reservedSMEM_offset_0_alias
	.size		__nv_reservedSMEM_offset_0_alias, 0, 64
	.other		__nv_reservedSMEM_offset_0_alias,@"STO_CUDA_RESERVED_SHARED STV_DEFAULT"
__nv_reservedSMEM_offset_0_alias:
	.zero		0
	.zero		64


//--------------------- .nv.shared._Z36adjacentDifferencesSharedWithHaloGPUPiS_i --------------------------
	.section	.nv.shared._Z36adjacentDifferencesSharedWithHaloGPUPiS_i,"aw",@nobits
	.sectionflags	@""
	.align	16
.nv.shared._Z36adjacentDifferencesSharedWithHaloGPUPiS_i:
	.zero		1552


//--------------------- .nv.shared._Z28adjacentDifferencesSharedGPUPiS_i --------------------------
	.section	.nv.shared._Z28adjacentDifferencesSharedGPUPiS_i,"aw",@nobits
	.sectionflags	@""
	.align	16
.nv.shared._Z28adjacentDifferencesSharedGPUPiS_i:
	.zero		1536


//--------------------- .nv.shared._Z22adjacentDifferencesGPUPiS_i --------------------------
	.section	.nv.shared._Z22adjacentDifferencesGPUPiS_i,"aw",@nobits
	.sectionflags	@""
	.align	16
	.zero		1024


//--------------------- .nv.constant0._Z36adjacentDifferencesExternalSharedGPUPiS_i --------------------------
	.section	.nv.constant0._Z36adjacentDifferencesExternalSharedGPUPiS_i,"a",@progbits
	.sectionflags	@""
	.align	4
.nv.constant0._Z36adjacentDifferencesExternalSharedGPUPiS_i:
	.zero		916


//--------------------- .nv.constant0._Z36adjacentDifferencesSharedWithHaloGPUPiS_i --------------------------
	.section	.nv.constant0._Z36adjacentDifferencesSharedWithHaloGPUPiS_i,"a",@progbits
	.sectionflags	@""
	.align	4
.nv.constant0._Z36adjacentDifferencesSharedWithHaloGPUPiS_i:
	.zero		916


//--------------------- .nv.constant0._Z28adjacentDifferencesSharedGPUPiS_i --------------------------
	.section	.nv.constant0._Z28adjacentDifferencesSharedGPUPiS_i,"a",@progbits
	.sectionflags	@""
	.align	4
.nv.constant0._Z28adjacentDifferencesSharedGPUPiS_i:
	.zero		916


//--------------------- .nv.constant0._Z22adjacentDifferencesGPUPiS_i --------------------------
	.section	.nv.constant0._Z22adjacentDifferencesGPUPiS_i,"a",@progbits
	.sectionflags	@""
	.align	4
.nv.constant0._Z22adjacentDifferencesGPUPiS_i:
	.zero		916


//--------------------- SYMBOLS --------------------------

	.type		.nv.reservedSmem.offset0,@object
	.size		.nv.reservedSmem.offset0,0x4
	.type		.nv.reservedSmem.cap,@object
	.size		.nv.reservedSmem.cap,0x4
